	.headerflags	@"EF_CUDA_TEXMODE_UNIFIED EF_CUDA_64BIT_ADDRESS EF_CUDA_ACCELERATORS EF_CUDA_SM90 EF_CUDA_VIRTUAL_SM(EF_CUDA_SM90)"
	.elftype	@"ET_EXEC"


//--------------------- .nv.info                  --------------------------
	.section	.nv.info,"",@"SHT_CUDA_INFO"
	.align	4


	//----- nvinfo : EIATTR_REGCOUNT
	.align		4
        /*0000*/ 	.byte	0x04, 0x2f
        /*0002*/ 	.short	(.L_3 - .L_2)
	.align		4
.L_2:
        /*0004*/ 	.word	index@(triton_poi_fused__native_batch_norm_legit_no_training_convolution_relu_threshold_backward_30)
        /*0008*/ 	.word	0x00000014


	//----- nvinfo : EIATTR_MIN_STACK_SIZE
	.align		4
.L_3:
        /*000c*/ 	.byte	0x04, 0x12
        /*000e*/ 	.short	(.L_5 - .L_4)
	.align		4
.L_4:
        /*0010*/ 	.word	index@(triton_poi_fused__native_batch_norm_legit_no_training_convolution_relu_threshold_backward_30)
        /*0014*/ 	.word	0x00000000


	//----- nvinfo : EIATTR_FRAME_SIZE
	.align		4
.L_5:
        /*0018*/ 	.byte	0x04, 0x11
        /*001a*/ 	.short	(.L_7 - .L_6)
	.align		4
.L_6:
        /*001c*/ 	.word	index@(triton_poi_fused__native_batch_norm_legit_no_training_convolution_relu_threshold_backward_30)
        /*0020*/ 	.word	0x00000000


	//----- nvinfo : EIATTR_MIN_STACK_SIZE
	.align		4
.L_7:
        /*0024*/ 	.byte	0x04, 0x12
        /*0026*/ 	.short	(.L_9 - .L_8)
	.align		4
.L_8:
        /*0028*/ 	.word	index@(triton_poi_fused__native_batch_norm_legit_no_training_convolution_relu_threshold_backward_30)
        /*002c*/ 	.word	0x00000000
.L_9:


//--------------------- .nv.info.triton_poi_fused__native_batch_norm_legit_no_training_convolution_relu_threshold_backward_30 --------------------------
	.section	.nv.info.triton_poi_fused__native_batch_norm_legit_no_training_convolution_relu_threshold_backward_30,"",@"SHT_CUDA_INFO"
	.sectionflags	@""
	.align	4


	//----- nvinfo : EIATTR_CUDA_API_VERSION
	.align		4
        /*0000*/ 	.byte	0x04, 0x37
        /*0002*/ 	.short	(.L_11 - .L_10)
.L_10:
        /*0004*/ 	.word	0x0000007c


	//----- nvinfo : EIATTR_KPARAM_INFO
	.align		4
.L_11:
        /*0008*/ 	.byte	0x04, 0x17
        /*000a*/ 	.short	(.L_13 - .L_12)
.L_12:
        /*000c*/ 	.word	0x00000000
        /*0010*/ 	.short	0x0008
        /*0012*/ 	.short	0x0040
        /*0014*/ 	.byte	0x00, 0xf0, 0x11, 0x00


	//----- nvinfo : EIATTR_KPARAM_INFO
	.align		4
.L_13:
        /*0018*/ 	.byte	0x04, 0x17
        /*001a*/ 	.short	(.L_15 - .L_14)
.L_14:
        /*001c*/ 	.word	0x00000000
        /*0020*/ 	.short	0x0007
        /*0022*/ 	.short	0x0038
        /*0024*/ 	.byte	0x00, 0xf4, 0x21, 0x00


	//----- nvinfo : EIATTR_KPARAM_INFO
	.align		4
.L_15:
        /*0028*/ 	.byte	0x04, 0x17
        /*002a*/ 	.short	(.L_17 - .L_16)
.L_16:
        /*002c*/ 	.word	0x00000000
        /*0030*/ 	.short	0x0006
        /*0032*/ 	.short	0x0030
        /*0034*/ 	.byte	0x00, 0xf4, 0x21, 0x00


	//----- nvinfo : EIATTR_KPARAM_INFO
	.align		4
.L_17:
        /*0038*/ 	.byte	0x04, 0x17
        /*003a*/ 	.short	(.L_19 - .L_18)
.L_18:
        /*003c*/ 	.word	0x00000000
        /*0040*/ 	.short	0x0005
        /*0042*/ 	.short	0x0028
        /*0044*/ 	.byte	0x00, 0xf4, 0x21, 0x00


	//----- nvinfo : EIATTR_KPARAM_INFO
	.align		4
.L_19:
        /*0048*/ 	.byte	0x04, 0x17
        /*004a*/ 	.short	(.L_21 - .L_20)
.L_20:
        /*004c*/ 	.word	0x00000000
        /*0050*/ 	.short	0x0004
        /*0052*/ 	.short	0x0020
        /*0054*/ 	.byte	0x00, 0xf4, 0x21, 0x00


	//----- nvinfo : EIATTR_KPARAM_INFO
	.align		4
.L_21:
        /*0058*/ 	.byte	0x04, 0x17
        /*005a*/ 	.short	(.L_23 - .L_22)
.L_22:
        /*005c*/ 	.word	0x00000000
        /*0060*/ 	.short	0x0003
        /*0062*/ 	.short	0x0018
        /*0064*/ 	.byte	0x00, 0xf4, 0x21, 0x00


	//----- nvinfo : EIATTR_KPARAM_INFO
	.align		4
.L_23:
        /*0068*/ 	.byte	0x04, 0x17
        /*006a*/ 	.short	(.L_25 - .L_24)
.L_24:
        /*006c*/ 	.word	0x00000000
        /*0070*/ 	.short	0x0002
        /*0072*/ 	.short	0x0010
        /*0074*/ 	.byte	0x00, 0xf4, 0x21, 0x00


	//----- nvinfo : EIATTR_KPARAM_INFO
	.align		4
.L_25:
        /*0078*/ 	.byte	0x04, 0x17
        /*007a*/ 	.short	(.L_27 - .L_26)
.L_26:
        /*007c*/ 	.word	0x00000000
        /*0080*/ 	.short	0x0001
        /*0082*/ 	.short	0x0008
        /*0084*/ 	.byte	0x00, 0xf4, 0x21, 0x00


	//----- nvinfo : EIATTR_KPARAM_INFO
	.align		4
.L_27:
        /*0088*/ 	.byte	0x04, 0x17
        /*008a*/ 	.short	(.L_29 - .L_28)
.L_28:
        /*008c*/ 	.word	0x00000000
        /*0090*/ 	.short	0x0000
        /*0092*/ 	.short	0x0000
        /*0094*/ 	.byte	0x00, 0xf4, 0x21, 0x00


	//----- nvinfo : EIATTR_SPARSE_MMA_MASK
	.align		4
.L_29:
        /*0098*/ 	.byte	0x03, 0x50
        /*009a*/ 	.short	0x0000


	//----- nvinfo : EIATTR_MAXREG_COUNT
	.align		4
        /*009c*/ 	.byte	0x03, 0x1b
        /*009e*/ 	.short	0x00ff


	//----- nvinfo : EIATTR_EXIT_INSTR_OFFSETS
	.align		4
        /*00a0*/ 	.byte	0x04, 0x1c
        /*00a2*/ 	.short	(.L_31 - .L_30)


	//   ....[0]....
.L_30:
        /*00a4*/ 	.word	0x00000450


	//----- nvinfo : EIATTR_REQNTID
	.align		4
.L_31:
        /*00a8*/ 	.byte	0x04, 0x10
        /*00aa*/ 	.short	(.L_33 - .L_32)
.L_32:
        /*00ac*/ 	.word	0x00000100
        /*00b0*/ 	.word	0x00000001
        /*00b4*/ 	.word	0x00000001


	//----- nvinfo : EIATTR_CBANK_PARAM_SIZE
	.align		4
.L_33:
        /*00b8*/ 	.byte	0x03, 0x19
        /*00ba*/ 	.short	0x0044


	//----- nvinfo : EIATTR_PARAM_CBANK
	.align		4
        /*00bc*/ 	.byte	0x04, 0x0a
        /*00be*/ 	.short	(.L_35 - .L_34)
	.align		4
.L_34:
        /*00c0*/ 	.word	index@(.nv.constant0.triton_poi_fused__native_batch_norm_legit_no_training_convolution_relu_threshold_backward_30)
        /*00c4*/ 	.short	0x0210
        /*00c6*/ 	.short	0x0044


	//----- nvinfo : EIATTR_SW_WAR
	.align		4
.L_35:
        /*00c8*/ 	.byte	0x04, 0x36
        /*00ca*/ 	.short	(.L_37 - .L_36)
.L_36:
        /*00cc*/ 	.word	0x00000008
.L_37:


//--------------------- .nv.callgraph             --------------------------
	.section	.nv.callgraph,"",@"SHT_CUDA_CALLGRAPH"
	.align	4
	.sectionentsize	8
	.align		4
        /*0000*/ 	.word	0x00000000
	.align		4
        /*0004*/ 	.word	0xffffffff
	.align		4
        /*0008*/ 	.word	0x00000000
	.align		4
        /*000c*/ 	.word	0xfffffffe
	.align		4
        /*0010*/ 	.word	0x00000000
	.align		4
        /*0014*/ 	.word	0xfffffffd
	.align		4
        /*0018*/ 	.word	0x00000000
	.align		4
        /*001c*/ 	.word	0xfffffffc


//--------------------- .nv.constant4             --------------------------
	.section	.nv.constant4,"a",@progbits
	.align	8
	.align		8
.nv.constant4:
        /*0000*/ 	.dword	_$_str
	.align		8
        /*0008*/ 	.dword	_$_str_$_2


//--------------------- .text.triton_poi_fused__native_batch_norm_legit_no_training_convolution_relu_threshold_backward_30 --------------------------
	.section	.text.triton_poi_fused__native_batch_norm_legit_no_training_convolution_relu_threshold_backward_30,"ax",@progbits
	.align	128
        .global         triton_poi_fused__native_batch_norm_legit_no_training_convolution_relu_threshold_backward_30
        .type           triton_poi_fused__native_batch_norm_legit_no_training_convolution_relu_threshold_backward_30,@function
        .size           triton_poi_fused__native_batch_norm_legit_no_training_convolution_relu_threshold_backward_30,(.L_x_1 - triton_poi_fused__native_batch_norm_legit_no_training_convolution_relu_threshold_backward_30)
        .other          triton_poi_fused__native_batch_norm_legit_no_training_convolution_relu_threshold_backward_30,@"STO_CUDA_ENTRY STV_DEFAULT"
triton_poi_fused__native_batch_norm_legit_no_training_convolution_relu_threshold_backward_30:
.text.triton_poi_fused__native_batch_norm_legit_no_training_convolution_relu_threshold_backward_30:
[----:B------:R-:W-:Y:S01]  /*0000*/  LDC R1, c[0x0][0x28] ;  /* 0x00000a00ff017b82 */ /* 0x000fe20000000800 */
[----:B------:R-:W1:Y:S07]  /*0010*/  S2R R0, SR_TID.X ;  /* 0x0000000000007919 */ /* 0x000e6e0000002100 */
[----:B------:R-:W2:Y:S01]  /*0020*/  LDC.64 R12, c[0x0][0x228] ;  /* 0x00008a00ff0c7b82 */ /* 0x000ea20000000a00 */
[----:B------:R-:W-:Y:S01]  /*0030*/  ULDC.64 UR4, c[0x0][0x208] ;  /* 0x0000820000047ab9 */ /* 0x000fe20000000a00 */
[----:B------:R-:W-:Y:S01]  /*0040*/  ULDC.64 UR6, c[0x0][0x248] ;  /* 0x0000920000067ab9 */ /* 0x000fe20000000a00 */
[----:B------:R-:W3:Y:S05]  /*0050*/  S2R R5, SR_CTAID.X ;  /* 0x0000000000057919 */ /* 0x000eea0000002500 */
[----:B------:R-:W4:Y:S08]  /*0060*/  LDC.64 R8, c[0x0][0x218] ;  /* 0x00008600ff087b82 */ /* 0x000f300000000a00 */
[----:B------:R-:W5:Y:S08]  /*0070*/  LDC.64 R10, c[0x0][0x220] ;  /* 0x00008800ff0a7b82 */ /* 0x000f700000000a00 */
[----:B------:R-:W4:Y:S01]  /*0080*/  LDC.64 R14, c[0x0][0x230] ;  /* 0x00008c00ff0e7b82 */ /* 0x000f220000000a00 */
[----:B-1----:R-:W-:Y:S01]  /*0090*/  IMAD.SHL.U32 R0, R0, 0x2, RZ ;  /* 0x0000000200007824 */ /* 0x002fe200078e00ff */
[----:B---3--:R-:W-:-:S04]  /*00a0*/  SHF.R.S32.HI R3, RZ, 0x16, R5 ;  /* 0x00000016ff037819 */ /* 0x008fc80000011405 */
[----:B------:R-:W-:Y:S02]  /*00b0*/  LOP3.LUT R0, R0, 0x1fe, RZ, 0xc0, !PT ;  /* 0x000001fe00007812 */ /* 0x000fe400078ec0ff */
[----:B------:R-:W-:Y:S02]  /*00c0*/  SGXT R3, R3, 0x1 ;  /* 0x000000010303781a */ /* 0x000fe40000000200 */
[----:B------:R-:W-:Y:S02]  /*00d0*/  LEA R0, R5, R0, 0x9 ;  /* 0x0000000005007211 */ /* 0x000fe400078e48ff */
[----:B------:R-:W1:Y:S02]  /*00e0*/  LDC.64 R4, c[0x0][0x238] ;  /* 0x00008e00ff047b82 */ /* 0x000e640000000a00 */
[----:B------:R-:W-:-:S04]  /*00f0*/  LEA.HI R3, R3, R0, RZ, 0x6 ;  /* 0x0000000003037211 */ /* 0x000fc800078f30ff */
[--C-:B------:R-:W-:Y:S02]  /*0100*/  SHF.R.S32.HI R2, RZ, 0x6, R3.reuse ;  /* 0x00000006ff027819 */ /* 0x100fe40000011403 */
[----:B------:R-:W-:-:S04]  /*0110*/  SHF.R.S32.HI R3, RZ, 0x1f, R3 ;  /* 0x0000001fff037819 */ /* 0x000fc80000011403 */
[----:B------:R-:W-:-:S04]  /*0120*/  LEA.HI R3, R3, R2, RZ, 0x9 ;  /* 0x0000000203037211 */ /* 0x000fc800078f48ff */
[----:B------:R-:W-:-:S05]  /*0130*/  LOP3.LUT R3, R3, 0xfffffe00, RZ, 0xc0, !PT ;  /* 0xfffffe0003037812 */ /* 0x000fca00078ec0ff */
[----:B------:R-:W-:Y:S02]  /*0140*/  IMAD.IADD R17, R2, 0x1, -R3 ;  /* 0x0000000102117824 */ /* 0x000fe400078e0a03 */
[----:B------:R-:W3:Y:S02]  /*0150*/  LDC.64 R2, c[0x0][0x210] ;  /* 0x00008400ff027b82 */ /* 0x000ee40000000a00 */
[----:B--2---:R-:W-:-:S05]  /*0160*/  IMAD.WIDE R12, R17, 0x4, R12 ;  /* 0x00000004110c7825 */ /* 0x004fca00078e020c */
[----:B------:R2:W2:Y:S01]  /*0170*/  LDG.E.EL R16, desc[UR4][R12.64] ;  /* 0x000000040c107981 */ /* 0x0004a2000c2e1900 */
[----:B----4-:R-:W-:-:S04]  /*0180*/  IMAD.WIDE R8, R17, 0x4, R8 ;  /* 0x0000000411087825 */ /* 0x010fc800078e0208 */
[----:B-----5:R-:W-:Y:S02]  /*0190*/  IMAD.WIDE R10, R17, 0x4, R10 ;  /* 0x00000004110a7825 */ /* 0x020fe400078e020a */
[----:B------:R4:W5:Y:S04]  /*01a0*/  LDG.E.EL R8, desc[UR4][R8.64] ;  /* 0x0000000408087981 */ /* 0x000968000c2e1900 */
[----:B------:R-:W5:Y:S01]  /*01b0*/  LDG.E.EL R10, desc[UR4][R10.64] ;  /* 0x000000040a0a7981 */ /* 0x000f62000c2e1900 */
[----:B---3--:R-:W-:-:S05]  /*01c0*/  IMAD.WIDE R2, R0, 0x4, R2 ;  /* 0x0000000400027825 */ /* 0x008fca00078e0202 */
[----:B------:R-:W5:Y:S01]  /*01d0*/  LDG.E.64 R6, desc[UR4][R2.64] ;  /* 0x0000000402067981 */ /* 0x000f62000c1e1b00 */
[----:B0-2---:R-:W-:-:S04]  /*01e0*/  IMAD.WIDE R12, R17, 0x4, R14 ;  /* 0x00000004110c7825 */ /* 0x005fc800078e020e */
[----:B-1----:R-:W-:Y:S02]  /*01f0*/  IMAD.WIDE R4, R17, 0x4, R4 ;  /* 0x0000000411047825 */ /* 0x002fe400078e0204 */
[----:B------:R-:W2:Y:S04]  /*0200*/  LDG.E.EL R12, desc[UR4][R12.64] ;  /* 0x000000040c0c7981 */ /* 0x000ea8000c2e1900 */
[----:B------:R0:W2:Y:S01]  /*0210*/  LDG.E.EL R15, desc[UR4][R4.64] ;  /* 0x00000004040f7981 */ /* 0x0000a2000c2e1900 */
[----:B----4-:R-:W-:Y:S01]  /*0220*/  HFMA2.MMA R9, -RZ, RZ, 1.625, 0 ;  /* 0x3e800000ff097435 */ /* 0x010fe200000001ff */
[----:B------:R-:W-:-:S04]  /*0230*/  FADD R16, R16, 9.9999997473787516356e-06 ;  /* 0x3727c5ac10107421 */ /* 0x000fc80000000000 */
[----:B------:R-:W1:Y:S02]  /*0240*/  MUFU.SQRT R14, R16 ;  /* 0x00000010000e7308 */ /* 0x000e640000002000 */
[C---:B-1----:R-:W-:Y:S02]  /*0250*/  FSETP.GT.AND P0, PT, R14.reuse, 8.50705917302346158658e+37, PT ;  /* 0x7e8000000e00780b */ /* 0x042fe40003f04000 */
[----:B------:R-:W-:-:S11]  /*0260*/  FSETP.GEU.AND P1, PT, R14, 1.175494350822287508e-38, PT ;  /* 0x008000000e00780b */ /* 0x000fd60003f2e000 */
[----:B------:R-:W-:-:S04]  /*0270*/  @P0 FMUL R14, R14, 0.25 ;  /* 0x3e8000000e0e0820 */ /* 0x000fc80000400000 */
[----:B------:R-:W-:-:S06]  /*0280*/  @!P1 FMUL R14, R14, 16777216 ;  /* 0x4b8000000e0e9820 */ /* 0x000fcc0000400000 */
[----:B------:R-:W1:Y:S01]  /*0290*/  MUFU.RCP R14, R14 ;  /* 0x0000000e000e7308 */ /* 0x000e620000001000 */
[----:B------:R-:W-:Y:S01]  /*02a0*/  FSEL R9, R9, 1, P0 ;  /* 0x3f80000009097808 */ /* 0x000fe20000000000 */
[--C-:B-----5:R-:W-:Y:S01]  /*02b0*/  FADD R7, R7, R8.reuse ;  /* 0x0000000807077221 */ /* 0x120fe20000000000 */
[----:B------:R-:W-:-:S03]  /*02c0*/  FADD R6, R6, R8 ;  /* 0x0000000806067221 */ /* 0x000fc60000000000 */
[----:B------:R-:W-:Y:S01]  /*02d0*/  @!P1 FMUL R9, R9, 16777216 ;  /* 0x4b80000009099820 */ /* 0x000fe20000400000 */
[C---:B0-----:R-:W-:Y:S01]  /*02e0*/  FADD R4, -R10.reuse, R7 ;  /* 0x000000070a047221 */ /* 0x041fe20000000100 */
[----:B------:R-:W-:Y:S02]  /*02f0*/  FADD R10, -R10, R6 ;  /* 0x000000060a0a7221 */ /* 0x000fe40000000100 */
[----:B-1----:R-:W-:-:S04]  /*0300*/  FMUL R9, R14, R9 ;  /* 0x000000090e097220 */ /* 0x002fc80000400000 */
[C---:B------:R-:W-:Y:S01]  /*0310*/  FMUL R8, R9.reuse, R4 ;  /* 0x0000000409087220 */ /* 0x040fe20000400000 */
[----:B------:R-:W-:Y:S01]  /*0320*/  FMUL R10, R9, R10 ;  /* 0x0000000a090a7220 */ /* 0x000fe20000400000 */
[----:B------:R-:W0:Y:S02]  /*0330*/  LDC.64 R4, c[0x0][0x240] ;  /* 0x00009000ff047b82 */ /* 0x000e240000000a00 */
[C-C-:B--2---:R-:W-:Y:S01]  /*0340*/  FFMA R8, R12.reuse, R8, R15.reuse ;  /* 0x000000080c087223 */ /* 0x144fe2000000000f */
[----:B------:R-:W-:-:S04]  /*0350*/  FFMA R10, R12, R10, R15 ;  /* 0x0000000a0c0a7223 */ /* 0x000fc8000000000f */
[----:B------:R-:W-:Y:S02]  /*0360*/  FSETP.GEU.AND P0, PT, R8, RZ, PT ;  /* 0x000000ff0800720b */ /* 0x000fe40003f0e000 */
[----:B------:R-:W-:Y:S02]  /*0370*/  FSETP.GEU.AND P1, PT, R10, RZ, PT ;  /* 0x000000ff0a00720b */ /* 0x000fe40003f2e000 */
[----:B------:R-:W-:Y:S02]  /*0380*/  FSEL R11, R8, RZ, P0 ;  /* 0x000000ff080b7208 */ /* 0x000fe40000000000 */
[----:B------:R-:W-:Y:S02]  /*0390*/  FSEL R10, R10, RZ, P1 ;  /* 0x000000ff0a0a7208 */ /* 0x000fe40000800000 */
[----:B------:R-:W-:Y:S02]  /*03a0*/  FSETP.GTU.AND P0, PT, R11, RZ, PT ;  /* 0x000000ff0b00720b */ /* 0x000fe40003f0c000 */
[----:B------:R-:W-:-:S02]  /*03b0*/  FSETP.GTU.AND P1, PT, R10, RZ, PT ;  /* 0x000000ff0a00720b */ /* 0x000fc40003f2c000 */
[----:B------:R-:W-:Y:S02]  /*03c0*/  SEL R13, RZ, 0x100, P0 ;  /* 0x00000100ff0d7807 */ /* 0x000fe40000000000 */
[----:B------:R-:W-:Y:S02]  /*03d0*/  SEL R12, RZ, 0x1, P1 ;  /* 0x00000001ff0c7807 */ /* 0x000fe40000800000 */
[----:B------:R-:W-:Y:S01]  /*03e0*/  IADD3 R8, P2, R0, UR6, RZ ;  /* 0x0000000600087c10 */ /* 0x000fe2000ff5e0ff */
[----:B0-----:R-:W-:-:S03]  /*03f0*/  IMAD.WIDE R4, R0, 0x4, R4 ;  /* 0x0000000400047825 */ /* 0x001fc600078e0204 */
[----:B------:R-:W-:Y:S01]  /*0400*/  LEA.HI.X.SX32 R9, R0, UR7, 0x1, P2 ;  /* 0x0000000700097c11 */ /* 0x000fe200090f0eff */
[----:B------:R-:W-:Y:S01]  /*0410*/  IMAD.IADD R13, R12, 0x1, R13 ;  /* 0x000000010c0d7824 */ /* 0x000fe200078e020d */
[----:B------:R-:W-:Y:S04]  /*0420*/  STG.E.64 desc[UR4][R2.64], R6 ;  /* 0x0000000602007986 */ /* 0x000fe8000c101b04 */
[----:B------:R-:W-:Y:S04]  /*0430*/  STG.E.64 desc[UR4][R4.64], R10 ;  /* 0x0000000a04007986 */ /* 0x000fe8000c101b04 */
[----:B------:R-:W-:Y:S01]  /*0440*/  STG.E.U16 desc[UR4][R8.64], R13 ;  /* 0x0000000d08007986 */ /* 0x000fe2000c101504 */
[----:B------:R-:W-:Y:S05]  /*0450*/  EXIT ;  /* 0x000000000000794d */ /* 0x000fea0003800000 */
.L_x_0:
[----:B------:R-:W-:-:S00]  /*0460*/  BRA `(.L_x_0) ;  /* 0xfffffffc00fc7947 */ /* 0x000fc0000383ffff */
[----:B------:R-:W-:-:S00]  /*0470*/  NOP ;  /* 0x0000000000007918 */ /* 0x000fc00000000000 */
        /* <DEDUP_REMOVED lines=8> */
.L_x_1:


//--------------------- .nv.global.init           --------------------------
	.section	.nv.global.init,"aw",@progbits
.nv.global.init:
	.type		_$_str,@object
	.size		_$_str,(_$_str_$_2 - _$_str)
_$_str:
        /*0000*/ 	.byte	0x5f, 0x5f, 0x43, 0x55, 0x44, 0x41, 0x5f, 0x46, 0x54, 0x5a, 0x00
	.type		_$_str_$_2,@object
	.size		_$_str_$_2,(.L_1 - _$_str_$_2)
_$_str_$_2:
        /*000b*/ 	.byte	0x5f, 0x5f, 0x43, 0x55, 0x44, 0x41, 0x5f, 0x50, 0x52, 0x45, 0x43, 0x5f, 0x53, 0x51, 0x52, 0x54
        /*001b*/ 	.byte	0x00
.L_1:


//--------------------- .nv.constant0.triton_poi_fused__native_batch_norm_legit_no_training_convolution_relu_threshold_backward_30 --------------------------
	.section	.nv.constant0.triton_poi_fused__native_batch_norm_legit_no_training_convolution_relu_threshold_backward_30,"a",@progbits
	.sectionflags	@""
	.align	4
.nv.constant0.triton_poi_fused__native_batch_norm_legit_no_training_convolution_relu_threshold_backward_30:
	.zero		596
